//
// Generated by NVIDIA NVVM Compiler
//
// Compiler Build ID: CL-36424714
// Cuda compilation tools, release 13.0, V13.0.88
// Based on NVVM 20.0.0
//

.version 9.0
.target sm_100
.address_size 64

	// .globl	_Z13kernel_MatMulIfEvPT_S1_S1_iii

.visible .entry _Z13kernel_MatMulIfEvPT_S1_S1_iii(
	.param .u64 .ptr .align 1 _Z13kernel_MatMulIfEvPT_S1_S1_iii_param_0,
	.param .u64 .ptr .align 1 _Z13kernel_MatMulIfEvPT_S1_S1_iii_param_1,
	.param .u64 .ptr .align 1 _Z13kernel_MatMulIfEvPT_S1_S1_iii_param_2,
	.param .u32 _Z13kernel_MatMulIfEvPT_S1_S1_iii_param_3,
	.param .u32 _Z13kernel_MatMulIfEvPT_S1_S1_iii_param_4,
	.param .u32 _Z13kernel_MatMulIfEvPT_S1_S1_iii_param_5
)
{
	.reg .pred 	%p<17>;
	.reg .b32 	%r<64>;
	.reg .b32 	%f<82>;
	.reg .b64 	%rd<54>;

	ld.param.u64 	%rd8, [_Z13kernel_MatMulIfEvPT_S1_S1_iii_param_0];
	ld.param.u64 	%rd9, [_Z13kernel_MatMulIfEvPT_S1_S1_iii_param_1];
	ld.param.u64 	%rd10, [_Z13kernel_MatMulIfEvPT_S1_S1_iii_param_2];
	ld.param.u32 	%r27, [_Z13kernel_MatMulIfEvPT_S1_S1_iii_param_3];
	ld.param.u32 	%r28, [_Z13kernel_MatMulIfEvPT_S1_S1_iii_param_4];
	ld.param.u32 	%r29, [_Z13kernel_MatMulIfEvPT_S1_S1_iii_param_5];
	cvta.to.global.u64 	%rd1, %rd9;
	cvta.to.global.u64 	%rd2, %rd8;
	cvta.to.global.u64 	%rd3, %rd10;
	mov.u32 	%r30, %ctaid.x;
	mov.u32 	%r31, %ntid.x;
	mov.u32 	%r32, %tid.x;
	mad.lo.s32 	%r1, %r30, %r31, %r32;
	mov.u32 	%r33, %ctaid.y;
	mov.u32 	%r34, %ntid.y;
	mov.u32 	%r35, %tid.y;
	mad.lo.s32 	%r55, %r33, %r34, %r35;
	mov.u32 	%r36, %nctaid.x;
	mul.lo.s32 	%r3, %r36, %r31;
	mov.u32 	%r37, %nctaid.y;
	mul.lo.s32 	%r4, %r37, %r34;
	setp.ge.s32 	%p1, %r55, %r27;
	@%p1 bra 	$L__BB0_22;
	setp.gt.s32 	%p2, %r29, 0;
	@%p2 bra 	$L__BB0_2;
	bra.uni 	$L__BB0_18;
$L__BB0_2:
	and.b32  	%r5, %r29, 7;
	and.b32  	%r6, %r29, 2147483640;
	neg.s32 	%r7, %r6;
	shl.b32 	%r8, %r28, 3;
	mul.wide.s32 	%rd45, %r28, 4;
$L__BB0_3:
	setp.lt.s32 	%p6, %r1, %r28;
	@%p6 bra 	$L__BB0_5;
$L__BB0_4:
	add.s32 	%r55, %r55, %r4;
	setp.lt.s32 	%p16, %r55, %r27;
	@%p16 bra 	$L__BB0_3;
	bra.uni 	$L__BB0_22;
$L__BB0_5:
	mul.lo.s32 	%r40, %r55, %r29;
	cvt.u64.u32 	%rd4, %r40;
	mov.u32 	%r56, %r1;
$L__BB0_6:
	setp.lt.u32 	%p7, %r29, 8;
	mov.b32 	%r60, 0;
	mov.f32 	%f81, 0f00000000;
	@%p7 bra 	$L__BB0_9;
	shl.b64 	%rd13, %rd4, 2;
	add.s64 	%rd14, %rd2, %rd13;
	add.s64 	%rd53, %rd14, 16;
	mov.f32 	%f81, 0f00000000;
	mov.u32 	%r57, %r56;
	mov.u32 	%r58, %r7;
$L__BB0_8:
	.pragma "nounroll";
	ld.global.f32 	%f16, [%rd53+-16];
	mul.wide.s32 	%rd15, %r57, 4;
	add.s64 	%rd16, %rd1, %rd15;
	ld.global.f32 	%f17, [%rd16];
	mul.rn.f32 	%f18, %f16, %f17;
	add.f32 	%f19, %f81, %f18;
	ld.global.f32 	%f20, [%rd53+-12];
	mul.wide.s32 	%rd17, %r28, 4;
	add.s64 	%rd18, %rd16, %rd17;
	ld.global.f32 	%f21, [%rd18];
	mul.rn.f32 	%f22, %f20, %f21;
	add.f32 	%f23, %f19, %f22;
	ld.global.f32 	%f24, [%rd53+-8];
	add.s64 	%rd19, %rd18, %rd17;
	ld.global.f32 	%f25, [%rd19];
	mul.rn.f32 	%f26, %f24, %f25;
	add.f32 	%f27, %f23, %f26;
	ld.global.f32 	%f28, [%rd53+-4];
	add.s64 	%rd20, %rd19, %rd17;
	ld.global.f32 	%f29, [%rd20];
	mul.rn.f32 	%f30, %f28, %f29;
	add.f32 	%f31, %f27, %f30;
	ld.global.f32 	%f32, [%rd53];
	add.s64 	%rd21, %rd20, %rd17;
	ld.global.f32 	%f33, [%rd21];
	mul.rn.f32 	%f34, %f32, %f33;
	add.f32 	%f35, %f31, %f34;
	ld.global.f32 	%f36, [%rd53+4];
	add.s64 	%rd22, %rd21, %rd17;
	ld.global.f32 	%f37, [%rd22];
	mul.rn.f32 	%f38, %f36, %f37;
	add.f32 	%f39, %f35, %f38;
	ld.global.f32 	%f40, [%rd53+8];
	add.s64 	%rd23, %rd22, %rd17;
	ld.global.f32 	%f41, [%rd23];
	mul.rn.f32 	%f42, %f40, %f41;
	add.f32 	%f43, %f39, %f42;
	ld.global.f32 	%f44, [%rd53+12];
	add.s64 	%rd24, %rd23, %rd17;
	ld.global.f32 	%f45, [%rd24];
	mul.rn.f32 	%f46, %f44, %f45;
	add.f32 	%f81, %f43, %f46;
	add.s32 	%r58, %r58, 8;
	add.s32 	%r57, %r57, %r8;
	add.s64 	%rd53, %rd53, 32;
	setp.ne.s32 	%p8, %r58, 0;
	mov.u32 	%r60, %r6;
	@%p8 bra 	$L__BB0_8;
$L__BB0_9:
	setp.eq.s32 	%p9, %r5, 0;
	@%p9 bra 	$L__BB0_17;
	add.s32 	%r42, %r5, -1;
	setp.lt.u32 	%p10, %r42, 3;
	@%p10 bra 	$L__BB0_12;
	cvt.u32.u64 	%r43, %rd4;
	add.s32 	%r44, %r60, %r43;
	mul.wide.u32 	%rd25, %r44, 4;
	add.s64 	%rd26, %rd2, %rd25;
	ld.global.f32 	%f48, [%rd26];
	mad.lo.s32 	%r45, %r60, %r28, %r56;
	mul.wide.s32 	%rd27, %r45, 4;
	add.s64 	%rd28, %rd1, %rd27;
	ld.global.f32 	%f49, [%rd28];
	mul.rn.f32 	%f50, %f48, %f49;
	add.f32 	%f51, %f81, %f50;
	cvt.u64.u32 	%rd29, %r60;
	add.s64 	%rd30, %rd29, %rd4;
	shl.b64 	%rd31, %rd30, 2;
	add.s64 	%rd32, %rd2, %rd31;
	ld.global.f32 	%f52, [%rd32+4];
	add.s64 	%rd34, %rd28, %rd45;
	ld.global.f32 	%f53, [%rd34];
	mul.rn.f32 	%f54, %f52, %f53;
	add.f32 	%f55, %f51, %f54;
	ld.global.f32 	%f56, [%rd32+8];
	add.s64 	%rd35, %rd34, %rd45;
	ld.global.f32 	%f57, [%rd35];
	mul.rn.f32 	%f58, %f56, %f57;
	add.f32 	%f59, %f55, %f58;
	ld.global.f32 	%f60, [%rd32+12];
	add.s64 	%rd36, %rd35, %rd45;
	ld.global.f32 	%f61, [%rd36];
	mul.rn.f32 	%f62, %f60, %f61;
	add.f32 	%f81, %f59, %f62;
	add.s32 	%r60, %r60, 4;
$L__BB0_12:
	and.b32  	%r46, %r29, 3;
	setp.eq.s32 	%p11, %r46, 0;
	@%p11 bra 	$L__BB0_17;
	setp.eq.s32 	%p12, %r46, 1;
	@%p12 bra 	$L__BB0_15;
	cvt.u32.u64 	%r47, %rd4;
	add.s32 	%r48, %r60, %r47;
	mul.wide.u32 	%rd37, %r48, 4;
	add.s64 	%rd38, %rd2, %rd37;
	ld.global.f32 	%f64, [%rd38];
	mad.lo.s32 	%r49, %r60, %r28, %r56;
	mul.wide.s32 	%rd39, %r49, 4;
	add.s64 	%rd40, %rd1, %rd39;
	ld.global.f32 	%f65, [%rd40];
	mul.rn.f32 	%f66, %f64, %f65;
	add.f32 	%f67, %f81, %f66;
	cvt.u64.u32 	%rd41, %r60;
	add.s64 	%rd42, %rd41, %rd4;
	shl.b64 	%rd43, %rd42, 2;
	add.s64 	%rd44, %rd2, %rd43;
	ld.global.f32 	%f68, [%rd44+4];
	add.s64 	%rd46, %rd40, %rd45;
	ld.global.f32 	%f69, [%rd46];
	mul.rn.f32 	%f70, %f68, %f69;
	add.f32 	%f81, %f67, %f70;
	add.s32 	%r60, %r60, 2;
$L__BB0_15:
	and.b32  	%r50, %r29, 1;
	setp.eq.b32 	%p13, %r50, 1;
	not.pred 	%p14, %p13;
	@%p14 bra 	$L__BB0_17;
	cvt.u32.u64 	%r51, %rd4;
	add.s32 	%r52, %r60, %r51;
	mul.wide.u32 	%rd47, %r52, 4;
	add.s64 	%rd48, %rd2, %rd47;
	ld.global.f32 	%f71, [%rd48];
	mad.lo.s32 	%r53, %r60, %r28, %r56;
	mul.wide.s32 	%rd49, %r53, 4;
	add.s64 	%rd50, %rd1, %rd49;
	ld.global.f32 	%f72, [%rd50];
	mul.rn.f32 	%f73, %f71, %f72;
	add.f32 	%f81, %f81, %f73;
$L__BB0_17:
	mad.lo.s32 	%r54, %r55, %r28, %r56;
	mul.wide.s32 	%rd51, %r54, 4;
	add.s64 	%rd52, %rd3, %rd51;
	st.global.f32 	[%rd52], %f81;
	add.s32 	%r56, %r56, %r3;
	setp.lt.s32 	%p15, %r56, %r28;
	@%p15 bra 	$L__BB0_6;
	bra.uni 	$L__BB0_4;
$L__BB0_18:
	setp.ge.s32 	%p3, %r1, %r28;
	@%p3 bra 	$L__BB0_21;
	mul.lo.s32 	%r23, %r55, %r28;
	mov.u32 	%r63, %r1;
$L__BB0_20:
	add.s32 	%r38, %r63, %r23;
	mul.wide.s32 	%rd11, %r38, 4;
	add.s64 	%rd12, %rd3, %rd11;
	mov.b32 	%r39, 0;
	st.global.u32 	[%rd12], %r39;
	add.s32 	%r63, %r63, %r3;
	setp.lt.s32 	%p4, %r63, %r28;
	@%p4 bra 	$L__BB0_20;
$L__BB0_21:
	add.s32 	%r55, %r55, %r4;
	setp.lt.s32 	%p5, %r55, %r27;
	@%p5 bra 	$L__BB0_18;
$L__BB0_22:
	ret;

}


// ===== COMPILED SASS (sm_100) =====

	.target	sm_100

	.elftype	@"ET_EXEC"


//--------------------- .note.nv.tkinfo           --------------------------
	.section	.note.nv.tkinfo,"",@"SHT_NOTE"
	.sectionflags	@"SHF_NOTE_NV_TKINFO"
	.tkinfo
        /*0018*/ 	.word	0x00000002
        /*0030*/ 	.string	""
        /*0030*/ 	.string	"ptxas"
        /*0030*/ 	.string	"Cuda compilation tools, release 13.0, V13.0.88"
        /*0030*/ 	.string	"Build cuda_13.0.r13.0/compiler.36424714_0"
        /*0030*/ 	.string	"-arch sm_100 -m 64 "



//--------------------- .note.nv.cuinfo           --------------------------
	.section	.note.nv.cuinfo,"",@"SHT_NOTE"
	.sectionflags	@"SHF_NOTE_NV_CUINFO"
        /*0018*/ 	.short	0x0002
        /*001a*/ 	.short	0x0064
        /*001c*/ 	.short	0x0082
	.zero		2


//--------------------- .nv.info                  --------------------------
	.section	.nv.info,"",@"SHT_CUDA_INFO"
	.align	4


	//----- nvinfo : EIATTR_REGCOUNT
	.align		4
        /*0000*/ 	.byte	0x04, 0x2f
        /*0002*/ 	.short	(.L_1 - .L_0)
	.align		4
.L_0:
        /*0004*/ 	.word	index@(_Z13kernel_MatMulIfEvPT_S1_S1_iii)
        /*0008*/ 	.word	0x00000020


	//----- nvinfo : EIATTR_FRAME_SIZE
	.align		4
.L_1:
        /*000c*/ 	.byte	0x04, 0x11
        /*000e*/ 	.short	(.L_3 - .L_2)
	.align		4
.L_2:
        /*0010*/ 	.word	index@(_Z13kernel_MatMulIfEvPT_S1_S1_iii)
        /*0014*/ 	.word	0x00000000


	//----- nvinfo : EIATTR_MIN_STACK_SIZE
	.align		4
.L_3:
        /*0018*/ 	.byte	0x04, 0x12
        /*001a*/ 	.short	(.L_5 - .L_4)
	.align		4
.L_4:
        /*001c*/ 	.word	index@(_Z13kernel_MatMulIfEvPT_S1_S1_iii)
        /*0020*/ 	.word	0x00000000
.L_5:


//--------------------- .nv.compat                --------------------------
	.section	.nv.compat,"",@"SHT_CUDA_COMPAT_INFO"
	.align	4
        /*0000*/ 	.byte	0x02, 0x09, 0x00, 0x00, 0x02, 0x02, 0x01, 0x00, 0x02, 0x05, 0x05, 0x00, 0x03, 0x07, 0x01, 0x01
        /*0010*/ 	.byte	0x02, 0x03, 0x00, 0x00, 0x02, 0x06, 0x01, 0x00, 0x04, 0x0b, 0x08, 0x00, 0x09, 0x00, 0x00, 0x00
        /*0020*/ 	.byte	0x00, 0x00, 0x00, 0x00


//--------------------- .nv.info._Z13kernel_MatMulIfEvPT_S1_S1_iii --------------------------
	.section	.nv.info._Z13kernel_MatMulIfEvPT_S1_S1_iii,"",@"SHT_CUDA_INFO"
	.sectionflags	@""
	.align	4


	//----- nvinfo : EIATTR_CUDA_API_VERSION
	.align		4
        /*0000*/ 	.byte	0x04, 0x37
        /*0002*/ 	.short	(.L_7 - .L_6)
.L_6:
        /*0004*/ 	.word	0x00000082


	//----- nvinfo : EIATTR_KPARAM_INFO
	.align		4
.L_7:
        /*0008*/ 	.byte	0x04, 0x17
        /*000a*/ 	.short	(.L_9 - .L_8)
.L_8:
        /*000c*/ 	.word	0x00000000
        /*0010*/ 	.short	0x0005
        /*0012*/ 	.short	0x0020
        /*0014*/ 	.byte	0x00, 0xf0, 0x11, 0x00


	//----- nvinfo : EIATTR_KPARAM_INFO
	.align		4
.L_9:
        /*0018*/ 	.byte	0x04, 0x17
        /*001a*/ 	.short	(.L_11 - .L_10)
.L_10:
        /*001c*/ 	.word	0x00000000
        /*0020*/ 	.short	0x0004
        /*0022*/ 	.short	0x001c
        /*0024*/ 	.byte	0x00, 0xf0, 0x11, 0x00


	//----- nvinfo : EIATTR_KPARAM_INFO
	.align		4
.L_11:
        /*0028*/ 	.byte	0x04, 0x17
        /*002a*/ 	.short	(.L_13 - .L_12)
.L_12:
        /*002c*/ 	.word	0x00000000
        /*0030*/ 	.short	0x0003
        /*0032*/ 	.short	0x0018
        /*0034*/ 	.byte	0x00, 0xf0, 0x11, 0x00


	//----- nvinfo : EIATTR_KPARAM_INFO
	.align		4
.L_13:
        /*0038*/ 	.byte	0x04, 0x17
        /*003a*/ 	.short	(.L_15 - .L_14)
.L_14:
        /*003c*/ 	.word	0x00000000
        /*0040*/ 	.short	0x0002
        /*0042*/ 	.short	0x0010
        /*0044*/ 	.byte	0x00, 0xf5, 0x21, 0x00


	//----- nvinfo : EIATTR_KPARAM_INFO
	.align		4
.L_15:
        /*0048*/ 	.byte	0x04, 0x17
        /*004a*/ 	.short	(.L_17 - .L_16)
.L_16:
        /*004c*/ 	.word	0x00000000
        /*0050*/ 	.short	0x0001
        /*0052*/ 	.short	0x0008
        /*0054*/ 	.byte	0x00, 0xf5, 0x21, 0x00


	//----- nvinfo : EIATTR_KPARAM_INFO
	.align		4
.L_17:
        /*0058*/ 	.byte	0x04, 0x17
        /*005a*/ 	.short	(.L_19 - .L_18)
.L_18:
        /*005c*/ 	.word	0x00000000
        /*0060*/ 	.short	0x0000
        /*0062*/ 	.short	0x0000
        /*0064*/ 	.byte	0x00, 0xf5, 0x21, 0x00


	//----- nvinfo : EIATTR_SPARSE_MMA_MASK
	.align		4
.L_19:
        /*0068*/ 	.byte	0x03, 0x50
        /*006a*/ 	.short	0x0000


	//----- nvinfo : EIATTR_MAXREG_COUNT
	.align		4
        /*006c*/ 	.byte	0x03, 0x1b
        /*006e*/ 	.short	0x00ff


	//----- nvinfo : EIATTR_MERCURY_ISA_VERSION
	.align		4
        /*0070*/ 	.byte	0x03, 0x5f
        /*0072*/ 	.short	0x0101


	//----- nvinfo : EIATTR_VRC_CTA_INIT_COUNT
	.align		4
        /*0074*/ 	.byte	0x02, 0x4a
	.zero		1
	.zero		1


	//----- nvinfo : EIATTR_EXIT_INSTR_OFFSETS
	.align		4
        /*0078*/ 	.byte	0x04, 0x1c
        /*007a*/ 	.short	(.L_21 - .L_20)


	//   ....[0]....
.L_20:
        /*007c*/ 	.word	0x000000f0


	//   ....[1]....
        /*0080*/ 	.word	0x00000250


	//   ....[2]....
        /*0084*/ 	.word	0x00000c80


	//----- nvinfo : EIATTR_CRS_STACK_SIZE
	.align		4
.L_21:
        /*0088*/ 	.byte	0x04, 0x1e
        /*008a*/ 	.short	(.L_23 - .L_22)
.L_22:
        /*008c*/ 	.word	0x00000000


	//----- nvinfo : EIATTR_CBANK_PARAM_SIZE
	.align		4
.L_23:
        /*0090*/ 	.byte	0x03, 0x19
        /*0092*/ 	.short	0x0024


	//----- nvinfo : EIATTR_PARAM_CBANK
	.align		4
        /*0094*/ 	.byte	0x04, 0x0a
        /*0096*/ 	.short	(.L_25 - .L_24)
	.align		4
.L_24:
        /*0098*/ 	.word	index@(.nv.constant0._Z13kernel_MatMulIfEvPT_S1_S1_iii)
        /*009c*/ 	.short	0x0380
        /*009e*/ 	.short	0x0024


	//----- nvinfo : EIATTR_SW_WAR
	.align		4
.L_25:
        /*00a0*/ 	.byte	0x04, 0x36
        /*00a2*/ 	.short	(.L_27 - .L_26)
.L_26:
        /*00a4*/ 	.word	0x00000008
.L_27:


//--------------------- .nv.callgraph             --------------------------
	.section	.nv.callgraph,"",@"SHT_CUDA_CALLGRAPH"
	.align	4
	.sectionentsize	8
	.align		4
        /*0000*/ 	.word	0x00000000
	.align		4
        /*0004*/ 	.word	0xffffffff
	.align		4
        /*0008*/ 	.word	0x00000000
	.align		4
        /*000c*/ 	.word	0xfffffffe
	.align		4
        /*0010*/ 	.word	0x00000000
	.align		4
        /*0014*/ 	.word	0xfffffffd
	.align		4
        /*0018*/ 	.word	0x00000000
	.align		4
        /*001c*/ 	.word	0xfffffffc


//--------------------- .text._Z13kernel_MatMulIfEvPT_S1_S1_iii --------------------------
	.section	.text._Z13kernel_MatMulIfEvPT_S1_S1_iii,"ax",@progbits
	.align	128
        .global         _Z13kernel_MatMulIfEvPT_S1_S1_iii
        .type           _Z13kernel_MatMulIfEvPT_S1_S1_iii,@function
        .size           _Z13kernel_MatMulIfEvPT_S1_S1_iii,(.L_x_15 - _Z13kernel_MatMulIfEvPT_S1_S1_iii)
        .other          _Z13kernel_MatMulIfEvPT_S1_S1_iii,@"STO_CUDA_ENTRY STV_DEFAULT"
_Z13kernel_MatMulIfEvPT_S1_S1_iii:
.text._Z13kernel_MatMulIfEvPT_S1_S1_iii:
[----:B------:R-:W-:Y:S01]  /*0000*/  LDC R1, c[0x0][0x37c] ;  /* 0x0000df00ff017b82 */ /* 0x000fe20000000800 */
[----:B------:R-:W0:Y:S07]  /*0010*/  S2R R16, SR_TID.Y ;  /* 0x0000000000107919 */ /* 0x000e2e0000002200 */
[----:B------:R-:W1:Y:S01]  /*0020*/  LDC R14, c[0x0][0x360] ;  /* 0x0000d800ff0e7b82 */ /* 0x000e620000000800 */
[----:B------:R-:W2:Y:S01]  /*0030*/  LDCU UR8, c[0x0][0x398] ;  /* 0x00007300ff0877ac */ /* 0x000ea20008000800 */
[----:B------:R-:W1:Y:S06]  /*0040*/  S2R R3, SR_TID.X ;  /* 0x0000000000037919 */ /* 0x000e6c0000002100 */
[----:B------:R-:W0:Y:S08]  /*0050*/  S2UR UR5, SR_CTAID.Y ;  /* 0x00000000000579c3 */ /* 0x000e300000002600 */
[----:B------:R-:W0:Y:S01]  /*0060*/  LDC R15, c[0x0][0x364] ;  /* 0x0000d900ff0f7b82 */ /* 0x000e220000000800 */
[----:B------:R-:W3:Y:S01]  /*0070*/  LDCU UR6, c[0x0][0x370] ;  /* 0x00006e00ff0677ac */ /* 0x000ee20008000800 */
[----:B------:R-:W4:Y:S06]  /*0080*/  LDCU UR7, c[0x0][0x374] ;  /* 0x00006e80ff0777ac */ /* 0x000f2c0008000800 */
[----:B------:R-:W1:Y:S01]  /*0090*/  S2UR UR4, SR_CTAID.X ;  /* 0x00000000000479c3 */ /* 0x000e620000002500 */
[----:B0-----:R-:W-:-:S02]  /*00a0*/  IMAD R16, R15, UR5, R16 ;  /* 0x000000050f107c24 */ /* 0x001fc4000f8e0210 */
[----:B----4-:R-:W-:-:S03]  /*00b0*/  IMAD R15, R15, UR7, RZ ;  /* 0x000000070f0f7c24 */ /* 0x010fc6000f8e02ff */
[----:B--2---:R-:W-:Y:S01]  /*00c0*/  ISETP.GE.AND P0, PT, R16, UR8, PT ;  /* 0x0000000810007c0c */ /* 0x004fe2000bf06270 */
[C---:B-1----:R-:W-:Y:S02]  /*00d0*/  IMAD R0, R14.reuse, UR4, R3 ;  /* 0x000000040e007c24 */ /* 0x042fe4000f8e0203 */
[----:B---3--:R-:W-:-:S10]  /*00e0*/  IMAD R14, R14, UR6, RZ ;  /* 0x000000060e0e7c24 */ /* 0x008fd4000f8e02ff */
[----:B------:R-:W-:Y:S05]  /*00f0*/  @P0 EXIT ;  /* 0x000000000000094d */ /* 0x000fea0003800000 */
[----:B------:R-:W0:Y:S01]  /*0100*/  LDCU UR4, c[0x0][0x3a0] ;  /* 0x00007400ff0477ac */ /* 0x000e220008000800 */
[----:B------:R-:W1:Y:S01]  /*0110*/  LDCU.64 UR8, c[0x0][0x358] ;  /* 0x00006b00ff0877ac */ /* 0x000e620008000a00 */
[----:B0-----:R-:W-:-:S09]  /*0120*/  UISETP.GT.AND UP0, UPT, UR4, URZ, UPT ;  /* 0x000000ff0400728c */ /* 0x001fd2000bf04270 */
[----:B-1----:R-:W-:Y:S05]  /*0130*/  BRA.U UP0, `(.L_x_0) ;  /* 0x0000000100487547 */ /* 0x002fea000b800000 */
.L_x_4:
[----:B------:R-:W0:Y:S01]  /*0140*/  LDC R6, c[0x0][0x39c] ;  /* 0x0000e700ff067b82 */ /* 0x000e220000000800 */
[----:B------:R-:W-:Y:S01]  /*0150*/  BSSY.RECONVERGENT B0, `(.L_x_1) ;  /* 0x000000b000007945 */ /* 0x000fe20003800200 */
[----:B0-----:R-:W-:-:S13]  /*0160*/  ISETP.GE.AND P0, PT, R0, R6, PT ;  /* 0x000000060000720c */ /* 0x001fda0003f06270 */
[----:B-1----:R-:W-:Y:S05]  /*0170*/  @P0 BRA `(.L_x_2) ;  /* 0x0000000000200947 */ /* 0x002fea0003800000 */
[----:B------:R-:W0:Y:S01]  /*0180*/  LDC.64 R4, c[0x0][0x390] ;  /* 0x0000e400ff047b82 */ /* 0x000e220000000a00 */
[----:B------:R-:W-:-:S07]  /*0190*/  MOV R7, R0 ;  /* 0x0000000000077202 */ /* 0x000fce0000000f00 */
.L_x_3:
[----:B-1----:R-:W-:Y:S01]  /*01a0*/  IMAD R3, R16, R6, R7 ;  /* 0x0000000610037224 */ /* 0x002fe200078e0207 */
[----:B------:R-:W-:-:S03]  /*01b0*/  IADD3 R7, PT, PT, R14, R7, RZ ;  /* 0x000000070e077210 */ /* 0x000fc60007ffe0ff */
[----:B0-----:R-:W-:Y:S01]  /*01c0*/  IMAD.WIDE R2, R3, 0x4, R4 ;  /* 0x0000000403027825 */ /* 0x001fe200078e0204 */
[----:B------:R-:W-:-:S04]  /*01d0*/  ISETP.GE.AND P0, PT, R7, R6, PT ;  /* 0x000000060700720c */ /* 0x000fc80003f06270 */
[----:B------:R1:W-:Y:S09]  /*01e0*/  STG.E desc[UR8][R2.64], RZ ;  /* 0x000000ff02007986 */ /* 0x0003f2000c101908 */
[----:B------:R-:W-:Y:S05]  /*01f0*/  @!P0 BRA `(.L_x_3) ;  /* 0xfffffffc00e88947 */ /* 0x000fea000383ffff */
.L_x_2:
[----:B------:R-:W-:Y:S05]  /*0200*/  BSYNC.RECONVERGENT B0 ;  /* 0x0000000000007941 */ /* 0x000fea0003800200 */
.L_x_1:
[----:B------:R-:W0:Y:S01]  /*0210*/  LDCU UR4, c[0x0][0x398] ;  /* 0x00007300ff0477ac */ /* 0x000e220008000800 */
[----:B------:R-:W-:-:S04]  /*0220*/  IADD3 R16, PT, PT, R15, R16, RZ ;  /* 0x000000100f107210 */ /* 0x000fc80007ffe0ff */
[----:B0-----:R-:W-:-:S13]  /*0230*/  ISETP.GE.AND P0, PT, R16, UR4, PT ;  /* 0x0000000410007c0c */ /* 0x001fda000bf06270 */
[----:B------:R-:W-:Y:S05]  /*0240*/  @!P0 BRA `(.L_x_4) ;  /* 0xfffffffc00bc8947 */ /* 0x000fea000383ffff */
[----:B------:R-:W-:Y:S05]  /*0250*/  EXIT ;  /* 0x000000000000794d */ /* 0x000fea0003800000 */
.L_x_0:
[----:B------:R-:W-:Y:S02]  /*0260*/  ULOP3.LUT UR5, UR4, 0x7ffffff8, URZ, 0xc0, !UPT ;  /* 0x7ffffff804057892 */ /* 0x000fe4000f8ec0ff */
[----:B------:R-:W-:Y:S02]  /*0270*/  ULOP3.LUT UR4, UR4, 0x7, URZ, 0xc0, !UPT ;  /* 0x0000000704047892 */ /* 0x000fe4000f8ec0ff */
[----:B------:R-:W-:-:S12]  /*0280*/  UIADD3 UR7, UPT, UPT, -UR5, URZ, URZ ;  /* 0x000000ff05077290 */ /* 0x000fd8000fffe1ff */
.L_x_13:
[----:B0-----:R-:W0:Y:S01]  /*0290*/  LDCU UR6, c[0x0][0x39c] ;  /* 0x00007380ff0677ac */ /* 0x001e220008000800 */
[----:B------:R-:W-:Y:S01]  /*02a0*/  BSSY.RECONVERGENT B0, `(.L_x_5) ;  /* 0x0000099000007945 */ /* 0x000fe20003800200 */
[----:B0-----:R-:W-:-:S13]  /*02b0*/  ISETP.GE.AND P0, PT, R0, UR6, PT ;  /* 0x0000000600007c0c */ /* 0x001fda000bf06270 */
[----:B------:R-:W-:Y:S05]  /*02c0*/  @P0 BRA `(.L_x_6) ;  /* 0x0000000800580947 */ /* 0x000fea0003800000 */
[----:B------:R-:W0:Y:S01]  /*02d0*/  LDCU UR6, c[0x0][0x3a0] ;  /* 0x00007400ff0677ac */ /* 0x000e220008000800 */
[----:B------:R-:W-:Y:S01]  /*02e0*/  MOV R17, R0 ;  /* 0x0000000000117202 */ /* 0x000fe20000000f00 */
[----:B0-----:R-:W-:-:S07]  /*02f0*/  IMAD R18, R16, UR6, RZ ;  /* 0x0000000610127c24 */ /* 0x001fce000f8e02ff */
.L_x_12:
[----:B0-----:R-:W0:Y:S01]  /*0300*/  LDC R19, c[0x0][0x3a0] ;  /* 0x0000e800ff137b82 */ /* 0x001e220000000800 */
[----:B------:R-:W-:Y:S01]  /*0310*/  HFMA2 R7, -RZ, RZ, 0, 0 ;  /* 0x00000000ff077431 */ /* 0x000fe200000001ff */
[----:B------:R-:W-:Y:S02]  /*0320*/  MOV R22, RZ ;  /* 0x000000ff00167202 */ /* 0x000fe40000000f00 */
[----:B0-----:R-:W-:-:S13]  /*0330*/  ISETP.GE.U32.AND P0, PT, R19, 0x8, PT ;  /* 0x000000081300780c */ /* 0x001fda0003f06070 */
[----:B------:R-:W-:Y:S05]  /*0340*/  @!P0 BRA `(.L_x_7) ;  /* 0x0000000000e48947 */ /* 0x000fea0003800000 */
[----:B------:R-:W0:Y:S01]  /*0350*/  LDCU.64 UR10, c[0x0][0x380] ;  /* 0x00007000ff0a77ac */ /* 0x000e220008000a00 */
[----:B------:R-:W-:Y:S02]  /*0360*/  MOV R22, RZ ;  /* 0x000000ff00167202 */ /* 0x000fe40000000f00 */
[----:B------:R-:W-:Y:S02]  /*0370*/  MOV R20, R17 ;  /* 0x0000001100147202 */ /* 0x000fe40000000f00 */
[----:B------:R-:W-:Y:S02]  /*0380*/  MOV R21, UR7 ;  /* 0x0000000700157c02 */ /* 0x000fe40008000f00 */
[----:B0-----:R-:W-:-:S04]  /*0390*/  LEA R2, P0, R18, UR10, 0x2 ;  /* 0x0000000a12027c11 */ /* 0x001fc8000f8010ff */
[----:B------:R-:W-:Y:S02]  /*03a0*/  IADD3 R2, P1, PT, R2, 0x10, RZ ;  /* 0x0000001002027810 */ /* 0x000fe40007f3e0ff */
[----:B------:R-:W-:-:S04]  /*03b0*/  LEA.HI.X R3, R18, UR11, RZ, 0x2, P0 ;  /* 0x0000000b12037c11 */ /* 0x000fc800080f14ff */
[----:B------:R-:W-:-:S07]  /*03c0*/  IADD3.X R3, PT, PT, RZ, R3, RZ, P1, !PT ;  /* 0x00000003ff037210 */ /* 0x000fce0000ffe4ff */
.L_x_8:
[----:B------:R-:W0:Y:S01]  /*03d0*/  LDC.64 R10, c[0x0][0x388] ;  /* 0x0000e200ff0a7b82 */ /* 0x000e220000000a00 */
[----:B------:R-:W2:Y:S04]  /*03e0*/  LDG.E R28, desc[UR8][R2.64+-0x10] ;  /* 0xfffff008021c7981 */ /* 0x000ea8000c1e1900 */
[----:B------:R-:W3:Y:S03]  /*03f0*/  LDG.E R24, desc[UR8][R2.64+-0xc] ;  /* 0xfffff40802187981 */ /* 0x000ee6000c1e1900 */
[----:B------:R-:W1:Y:S01]  /*0400*/  LDC R23, c[0x0][0x39c] ;  /* 0x0000e700ff177b82 */ /* 0x000e620000000800 */
[----:B------:R-:W4:Y:S01]  /*0410*/  LDG.E R27, desc[UR8][R2.64+-0x8] ;  /* 0xfffff808021b7981 */ /* 0x000f22000c1e1900 */
[----:B0-----:R-:W-:-:S05]  /*0420*/  IMAD.WIDE R10, R20, 0x4, R10 ;  /* 0x00000004140a7825 */ /* 0x001fca00078e020a */
[----:B------:R0:W2:Y:S01]  /*0430*/  LDG.E R29, desc[UR8][R10.64] ;  /* 0x000000080a1d7981 */ /* 0x0000a2000c1e1900 */
[----:B-1----:R-:W-:-:S05]  /*0440*/  IMAD.WIDE R12, R23, 0x4, R10 ;  /* 0x00000004170c7825 */ /* 0x002fca00078e020a */
[----:B------:R-:W3:Y:S01]  /*0450*/  LDG.E R25, desc[UR8][R12.64] ;  /* 0x000000080c197981 */ /* 0x000ee2000c1e1900 */
[----:B------:R-:W-:-:S05]  /*0460*/  IMAD.WIDE R8, R23, 0x4, R12 ;  /* 0x0000000417087825 */ /* 0x000fca00078e020c */
[----:B------:R1:W4:Y:S01]  /*0470*/  LDG.E R26, desc[UR8][R8.64] ;  /* 0x00000008081a7981 */ /* 0x000322000c1e1900 */
[----:B------:R-:W-:-:S03]  /*0480*/  IMAD.WIDE R4, R23, 0x4, R8 ;  /* 0x0000000417047825 */ /* 0x000fc600078e0208 */
[----:B------:R-:W5:Y:S01]  /*0490*/  LDG.E R12, desc[UR8][R2.64+-0x4] ;  /* 0xfffffc08020c7981 */ /* 0x000f62000c1e1900 */
[----:B------:R-:W-:-:S03]  /*04a0*/  IMAD.WIDE R6, R23, 0x4, R4 ;  /* 0x0000000417067825 */ /* 0x000fc600078e0204 */
[----:B------:R1:W5:Y:S01]  /*04b0*/  LDG.E R13, desc[UR8][R4.64] ;  /* 0x00000008040d7981 */ /* 0x000362000c1e1900 */
[----:B0-----:R-:W-:-:S03]  /*04c0*/  IMAD.WIDE R10, R23, 0x4, R6 ;  /* 0x00000004170a7825 */ /* 0x001fc600078e0206 */
[----:B------:R-:W5:Y:S01]  /*04d0*/  LDG.E R6, desc[UR8][R6.64] ;  /* 0x0000000806067981 */ /* 0x000f62000c1e1900 */
[----:B-1----:R-:W-:-:S03]  /*04e0*/  IMAD.WIDE R8, R23, 0x4, R10 ;  /* 0x0000000417087825 */ /* 0x002fc600078e020a */
[----:B------:R-:W5:Y:S01]  /*04f0*/  LDG.E R7, desc[UR8][R2.64+0x4] ;  /* 0x0000040802077981 */ /* 0x000f62000c1e1900 */
[----:B------:R-:W-:-:S06]  /*0500*/  IMAD.WIDE R4, R23, 0x4, R8 ;  /* 0x0000000417047825 */ /* 0x000fcc00078e0208 */
[----:B------:R-:W5:Y:S04]  /*0510*/  LDG.E R4, desc[UR8][R4.64] ;  /* 0x0000000804047981 */ /* 0x000f68000c1e1900 */
[----:B------:R-:W5:Y:S01]  /*0520*/  LDG.E R5, desc[UR8][R2.64+0xc] ;  /* 0x00000c0802057981 */ /* 0x000f62000c1e1900 */
[----:B--2---:R-:W-:-:S03]  /*0530*/  FMUL R28, R28, R29 ;  /* 0x0000001d1c1c7220 */ /* 0x004fc60000400000 */
[----:B------:R-:W2:Y:S01]  /*0540*/  LDG.E R29, desc[UR8][R2.64] ;  /* 0x00000008021d7981 */ /* 0x000ea2000c1e1900 */
[----:B------:R-:W-:-:S03]  /*0550*/  FADD R22, R28, R22 ;  /* 0x000000161c167221 */ /* 0x000fc60000000000 */
[----:B------:R-:W2:Y:S01]  /*0560*/  LDG.E R28, desc[UR8][R10.64] ;  /* 0x000000080a1c7981 */ /* 0x000ea2000c1e1900 */
[----:B---3--:R-:W-:-:S03]  /*0570*/  FMUL R25, R24, R25 ;  /* 0x0000001918197220 */ /* 0x008fc60000400000 */
[----:B------:R-:W3:Y:S04]  /*0580*/  LDG.E R24, desc[UR8][R8.64] ;  /* 0x0000000808187981 */ /* 0x000ee8000c1e1900 */
[----:B------:R0:W3:Y:S01]  /*0590*/  LDG.E R9, desc[UR8][R2.64+0x8] ;  /* 0x0000080802097981 */ /* 0x0000e2000c1e1900 */
[----:B------:R-:W-:Y:S01]  /*05a0*/  FADD R22, R22, R25 ;  /* 0x0000001916167221 */ /* 0x000fe20000000000 */
[----:B----4-:R-:W-:Y:S01]  /*05b0*/  FMUL R27, R27, R26 ;  /* 0x0000001a1b1b7220 */ /* 0x010fe20000400000 */
[----:B-----5:R-:W-:Y:S01]  /*05c0*/  FMUL R13, R12, R13 ;  /* 0x0000000d0c0d7220 */ /* 0x020fe20000400000 */
[----:B------:R-:W-:Y:S02]  /*05d0*/  IADD3 R21, PT, PT, R21, 0x8, RZ ;  /* 0x0000000815157810 */ /* 0x000fe40007ffe0ff */
[----:B------:R-:W-:-:S02]  /*05e0*/  FADD R22, R22, R27 ;  /* 0x0000001b16167221 */ /* 0x000fc40000000000 */
[----:B------:R-:W-:Y:S02]  /*05f0*/  ISETP.NE.AND P0, PT, R21, RZ, PT ;  /* 0x000000ff1500720c */ /* 0x000fe40003f05270 */
[----:B------:R-:W-:Y:S01]  /*0600*/  FADD R13, R22, R13 ;  /* 0x0000000d160d7221 */ /* 0x000fe20000000000 */
[----:B0-----:R-:W-:Y:S02]  /*0610*/  IADD3 R2, P1, PT, R2, 0x20, RZ ;  /* 0x0000002002027810 */ /* 0x001fe40007f3e0ff */
[----:B------:R-:W-:Y:S02]  /*0620*/  LEA R20, R23, R20, 0x3 ;  /* 0x0000001417147211 */ /* 0x000fe400078e18ff */
[----:B------:R-:W-:Y:S01]  /*0630*/  IADD3.X R3, PT, PT, RZ, R3, RZ, P1, !PT ;  /* 0x00000003ff037210 */ /* 0x000fe20000ffe4ff */
[----:B------:R-:W-:Y:S01]  /*0640*/  FMUL R5, R5, R4 ;  /* 0x0000000405057220 */ /* 0x000fe20000400000 */
[----:B--2---:R-:W-:-:S04]  /*0650*/  FMUL R6, R29, R6 ;  /* 0x000000061d067220 */ /* 0x004fc80000400000 */
[----:B------:R-:W-:Y:S01]  /*0660*/  FADD R6, R13, R6 ;  /* 0x000000060d067221 */ /* 0x000fe20000000000 */
[----:B------:R-:W-:-:S04]  /*0670*/  FMUL R7, R7, R28 ;  /* 0x0000001c07077220 */ /* 0x000fc80000400000 */
[----:B------:R-:W-:Y:S01]  /*0680*/  FADD R6, R6, R7 ;  /* 0x0000000706067221 */ /* 0x000fe20000000000 */
[----:B---3--:R-:W-:-:S04]  /*0690*/  FMUL R9, R9, R24 ;  /* 0x0000001809097220 */ /* 0x008fc80000400000 */
[----:B------:R-:W-:-:S04]  /*06a0*/  FADD R6, R6, R9 ;  /* 0x0000000906067221 */ /* 0x000fc80000000000 */
[----:B------:R-:W-:Y:S01]  /*06b0*/  FADD R22, R6, R5 ;  /* 0x0000000506167221 */ /* 0x000fe20000000000 */
[----:B------:R-:W-:Y:S06]  /*06c0*/  @P0 BRA `(.L_x_8) ;  /* 0xfffffffc00400947 */ /* 0x000fec000383ffff */
[----:B------:R-:W-:-:S07]  /*06d0*/  MOV R7, UR5 ;  /* 0x0000000500077c02 */ /* 0x000fce0008000f00 */
.L_x_7:
[----:B------:R-:W-:-:S09]  /*06e0*/  UISETP.NE.AND UP0, UPT, UR4, URZ, UPT ;  /* 0x000000ff0400728c */ /* 0x000fd2000bf05270 */
[----:B------:R-:W-:Y:S05]  /*06f0*/  BRA.U !UP0, `(.L_x_9) ;  /* 0x00000005082c7547 */ /* 0x000fea000b800000 */
[----:B------:R-:W-:Y:S01]  /*0700*/  UIADD3 UR6, UPT, UPT, UR4, -0x1, URZ ;  /* 0xffffffff04067890 */ /* 0x000fe2000fffe0ff */
[----:B------:R-:W-:-:S03]  /*0710*/  LOP3.LUT P0, R6, R19, 0x3, RZ, 0xc0, !PT ;  /* 0x0000000313067812 */ /* 0x000fc6000780c0ff */
[----:B------:R-:W-:-:S09]  /*0720*/  UISETP.GE.U32.AND UP0, UPT, UR6, 0x3, UPT ;  /* 0x000000030600788c */ /* 0x000fd2000bf06070 */
[----:B------:R-:W-:Y:S05]  /*0730*/  BRA.U !UP0, `(.L_x_10) ;  /* 0x0000000108807547 */ /* 0x000fea000b800000 */
[----:B------:R-:W0:Y:S01]  /*0740*/  LDC R21, c[0x0][0x39c] ;  /* 0x0000e700ff157b82 */ /* 0x000e220000000800 */
[----:B------:R-:W1:Y:S01]  /*0750*/  LDCU.64 UR10, c[0x0][0x380] ;  /* 0x00007000ff0a77ac */ /* 0x000e620008000a00 */
[CC--:B------:R-:W-:Y:S02]  /*0760*/  IADD3 R11, PT, PT, R18.reuse, R7.reuse, RZ ;  /* 0x00000007120b7210 */ /* 0x0c0fe40007ffe0ff */
[----:B------:R-:W-:-:S04]  /*0770*/  IADD3 R12, P1, PT, R18, R7, RZ ;  /* 0x00000007120c7210 */ /* 0x000fc80007f3e0ff */
[----:B------:R-:W2:Y:S08]  /*0780*/  LDC.64 R2, c[0x0][0x388] ;  /* 0x0000e200ff027b82 */ /* 0x000eb00000000a00 */
[----:B------:R-:W3:Y:S01]  /*0790*/  LDC.64 R4, c[0x0][0x380] ;  /* 0x0000e000ff047b82 */ /* 0x000ee20000000a00 */
[----:B0-----:R-:W-:-:S04]  /*07a0*/  IMAD R9, R7, R21, R17 ;  /* 0x0000001507097224 */ /* 0x001fc800078e0211 */
[----:B--2---:R-:W-:-:S04]  /*07b0*/  IMAD.WIDE R2, R9, 0x4, R2 ;  /* 0x0000000409027825 */ /* 0x004fc800078e0202 */
[----:B------:R-:W-:Y:S02]  /*07c0*/  IMAD.WIDE R8, R21, 0x4, R2 ;  /* 0x0000000415087825 */ /* 0x000fe400078e0202 */
[----:B------:R-:W2:Y:S02]  /*07d0*/  LDG.E R3, desc[UR8][R2.64] ;  /* 0x0000000802037981 */ /* 0x000ea4000c1e1900 */
[----:B---3--:R-:W-:Y:S01]  /*07e0*/  IMAD.WIDE.U32 R10, R11, 0x4, R4 ;  /* 0x000000040b0a7825 */ /* 0x008fe200078e0004 */
[----:B------:R-:W-:Y:S01]  /*07f0*/  IADD3.X R5, PT, PT, RZ, RZ, RZ, P1, !PT ;  /* 0x000000ffff057210 */ /* 0x000fe20000ffe4ff */
[----:B------:R-:W3:Y:S01]  /*0800*/  LDG.E R25, desc[UR8][R8.64] ;  /* 0x0000000808197981 */ /* 0x000ee2000c1e1900 */
[----:B-1----:R-:W-:-:S03]  /*0810*/  LEA R4, P1, R12, UR10, 0x2 ;  /* 0x0000000a0c047c11 */ /* 0x002fc6000f8210ff */
[----:B------:R-:W2:Y:S01]  /*0820*/  LDG.E R10, desc[UR8][R10.64] ;  /* 0x000000080a0a7981 */ /* 0x000ea2000c1e1900 */
[----:B------:R-:W-:Y:S01]  /*0830*/  LEA.HI.X R5, R12, UR11, R5, 0x2, P1 ;  /* 0x0000000b0c057c11 */ /* 0x000fe200088f1405 */
[----:B------:R-:W-:-:S04]  /*0840*/  IMAD.WIDE R12, R21, 0x4, R8 ;  /* 0x00000004150c7825 */ /* 0x000fc800078e0208 */
[----:B------:R-:W3:Y:S01]  /*0850*/  LDG.E R24, desc[UR8][R4.64+0x4] ;  /* 0x0000040804187981 */ /* 0x000ee2000c1e1900 */
[----:B------:R-:W-:-:S03]  /*0860*/  IMAD.WIDE R20, R21, 0x4, R12 ;  /* 0x0000000415147825 */ /* 0x000fc600078e020c */
[----:B------:R-:W4:Y:S04]  /*0870*/  LDG.E R27, desc[UR8][R12.64] ;  /* 0x000000080c1b7981 */ /* 0x000f28000c1e1900 */
[----:B------:R-:W4:Y:S04]  /*0880*/  LDG.E R26, desc[UR8][R4.64+0x8] ;  /* 0x00000808041a7981 */ /* 0x000f28000c1e1900 */
[----:B------:R-:W5:Y:S04]  /*0890*/  LDG.E R28, desc[UR8][R4.64+0xc] ;  /* 0x00000c08041c7981 */ /* 0x000f68000c1e1900 */
[----:B------:R-:W5:Y:S01]  /*08a0*/  LDG.E R21, desc[UR8][R20.64] ;  /* 0x0000000814157981 */ /* 0x000f62000c1e1900 */
[----:B------:R-:W-:Y:S01]  /*08b0*/  IADD3 R7, PT, PT, R7, 0x4, RZ ;  /* 0x0000000407077810 */ /* 0x000fe20007ffe0ff */
[----:B--2---:R-:W-:-:S04]  /*08c0*/  FMUL R23, R10, R3 ;  /* 0x000000030a177220 */ /* 0x004fc80000400000 */
[----:B------:R-:W-:Y:S01]  /*08d0*/  FADD R23, R22, R23 ;  /* 0x0000001716177221 */ /* 0x000fe20000000000 */
[----:B---3--:R-:W-:-:S04]  /*08e0*/  FMUL R24, R24, R25 ;  /* 0x0000001918187220 */ /* 0x008fc80000400000 */
[----:B------:R-:W-:Y:S01]  /*08f0*/  FADD R23, R23, R24 ;  /* 0x0000001817177221 */ /* 0x000fe20000000000 */
[----:B----4-:R-:W-:-:S04]  /*0900*/  FMUL R26, R26, R27 ;  /* 0x0000001b1a1a7220 */ /* 0x010fc80000400000 */
[----:B------:R-:W-:Y:S01]  /*0910*/  FADD R23, R23, R26 ;  /* 0x0000001a17177221 */ /* 0x000fe20000000000 */
[----:B-----5:R-:W-:-:S04]  /*0920*/  FMUL R28, R28, R21 ;  /* 0x000000151c1c7220 */ /* 0x020fc80000400000 */
[----:B------:R-:W-:-:S07]  /*0930*/  FADD R22, R23, R28 ;  /* 0x0000001c17167221 */ /* 0x000fce0000000000 */
.L_x_10:
[----:B------:R-:W-:Y:S05]  /*0940*/  @!P0 BRA `(.L_x_9) ;  /* 0x0000000000988947 */ /* 0x000fea0003800000 */
[----:B------:R-:W-:Y:S02]  /*0950*/  ISETP.NE.AND P1, PT, R6, 0x1, PT ;  /* 0x000000010600780c */ /* 0x000fe40003f25270 */
[----:B------:R-:W-:-:S04]  /*0960*/  LOP3.LUT R19, R19, 0x1, RZ, 0xc0, !PT ;  /* 0x0000000113137812 */ /* 0x000fc800078ec0ff */
[----:B------:R-:W-:-:S07]  /*0970*/  ISETP.NE.U32.AND P0, PT, R19, 0x1, PT ;  /* 0x000000011300780c */ /* 0x000fce0003f05070 */
[----:B------:R-:W-:Y:S06]  /*0980*/  @!P1 BRA `(.L_x_11) ;  /* 0x0000000000589947 */ /* 0x000fec0003800000 */
[----:B------:R-:W0:Y:S01]  /*0990*/  LDC R10, c[0x0][0x39c] ;  /* 0x0000e700ff0a7b82 */ /* 0x000e220000000800 */
[----:B------:R-:W1:Y:S01]  /*09a0*/  LDCU.64 UR10, c[0x0][0x380] ;  /* 0x00007000ff0a77ac */ /* 0x000e620008000a00 */
[CC--:B------:R-:W-:Y:S02]  /*09b0*/  IADD3 R3, PT, PT, R18.reuse, R7.reuse, RZ ;  /* 0x0000000712037210 */ /* 0x0c0fe40007ffe0ff */
[----:B------:R-:W-:-:S04]  /*09c0*/  IADD3 R6, P1, PT, R18, R7, RZ ;  /* 0x0000000712067210 */ /* 0x000fc80007f3e0ff */
[----:B------:R-:W2:Y:S08]  /*09d0*/  LDC.64 R4, c[0x0][0x388] ;  /* 0x0000e200ff047b82 */ /* 0x000eb00000000a00 */
[----:B------:R-:W3:Y:S01]  /*09e0*/  LDC.64 R8, c[0x0][0x380] ;  /* 0x0000e000ff087b82 */ /* 0x000ee20000000a00 */
[----:B0-----:R-:W-:-:S04]  /*09f0*/  IMAD R11, R7, R10, R17 ;  /* 0x0000000a070b7224 */ /* 0x001fc800078e0211 */
[----:B--2---:R-:W-:-:S05]  /*0a00*/  IMAD.WIDE R4, R11, 0x4, R4 ;  /* 0x000000040b047825 */ /* 0x004fca00078e0204 */
[----:B------:R-:W2:Y:S01]  /*0a10*/  LDG.E R13, desc[UR8][R4.64] ;  /* 0x00000008040d7981 */ /* 0x000ea2000c1e1900 */
[----:B---3--:R-:W-:Y:S01]  /*0a20*/  IMAD.WIDE.U32 R8, R3, 0x4, R8 ;  /* 0x0000000403087825 */ /* 0x008fe200078e0008 */
[----:B------:R-:W-:Y:S02]  /*0a30*/  IADD3.X R3, PT, PT, RZ, RZ, RZ, P1, !PT ;  /* 0x000000ffff037210 */ /* 0x000fe40000ffe4ff */
[----:B-1----:R-:W-:Y:S01]  /*0a40*/  LEA R2, P1, R6, UR10, 0x2 ;  /* 0x0000000a06027c11 */ /* 0x002fe2000f8210ff */
[----:B------:R-:W-:Y:S02]  /*0a50*/  IMAD.WIDE R10, R10, 0x4, R4 ;  /* 0x000000040a0a7825 */ /* 0x000fe400078e0204 */
[----:B------:R-:W2:Y:S01]  /*0a60*/  LDG.E R8, desc[UR8][R8.64] ;  /* 0x0000000808087981 */ /* 0x000ea2000c1e1900 */
[----:B------:R-:W-:-:S03]  /*0a70*/  LEA.HI.X R3, R6, UR11, R3, 0x2, P1 ;  /* 0x0000000b06037c11 */ /* 0x000fc600088f1403 */
[----:B------:R-:W3:Y:S04]  /*0a80*/  LDG.E R11, desc[UR8][R10.64] ;  /* 0x000000080a0b7981 */ /* 0x000ee8000c1e1900 */
[----:B------:R-:W3:Y:S01]  /*0a90*/  LDG.E R2, desc[UR8][R2.64+0x4] ;  /* 0x0000040802027981 */ /* 0x000ee2000c1e1900 */
[----:B------:R-:W-:Y:S01]  /*0aa0*/  IADD3 R7, PT, PT, R7, 0x2, RZ ;  /* 0x0000000207077810 */ /* 0x000fe20007ffe0ff */
[----:B--2---:R-:W-:-:S04]  /*0ab0*/  FMUL R13, R8, R13 ;  /* 0x0000000d080d7220 */ /* 0x004fc80000400000 */
[----:B------:R-:W-:Y:S01]  /*0ac0*/  FADD R13, R22, R13 ;  /* 0x0000000d160d7221 */ /* 0x000fe20000000000 */
[----:B---3--:R-:W-:-:S04]  /*0ad0*/  FMUL R22, R2, R11 ;  /* 0x0000000b02167220 */ /* 0x008fc80000400000 */
[----:B------:R-:W-:-:S07]  /*0ae0*/  FADD R22, R13, R22 ;  /* 0x000000160d167221 */ /* 0x000fce0000000000 */
.L_x_11:
[----:B------:R-:W-:Y:S05]  /*0af0*/  @P0 BRA `(.L_x_9) ;  /* 0x00000000002c0947 */ /* 0x000fea0003800000 */
[----:B------:R-:W0:Y:S01]  /*0b00*/  LDC.64 R2, c[0x0][0x380] ;  /* 0x0000e000ff027b82 */ /* 0x000e220000000a00 */
[----:B------:R-:W1:Y:S01]  /*0b10*/  LDCU UR6, c[0x0][0x39c] ;  /* 0x00007380ff0677ac */ /* 0x000e620008000800 */
[----:B------:R-:W-:-:S06]  /*0b20*/  IADD3 R9, PT, PT, R18, R7, RZ ;  /* 0x0000000712097210 */ /* 0x000fcc0007ffe0ff */
[----:B------:R-:W2:Y:S01]  /*0b30*/  LDC.64 R4, c[0x0][0x388] ;  /* 0x0000e200ff047b82 */ /* 0x000ea20000000a00 */
[----:B-1----:R-:W-:Y:S02]  /*0b40*/  IMAD R7, R7, UR6, R17 ;  /* 0x0000000607077c24 */ /* 0x002fe4000f8e0211 */
[----:B0-----:R-:W-:-:S06]  /*0b50*/  IMAD.WIDE.U32 R2, R9, 0x4, R2 ;  /* 0x0000000409027825 */ /* 0x001fcc00078e0002 */
[----:B------:R-:W3:Y:S01]  /*0b60*/  LDG.E R2, desc[UR8][R2.64] ;  /* 0x0000000802027981 */ /* 0x000ee2000c1e1900 */
[----:B--2---:R-:W-:-:S06]  /*0b70*/  IMAD.WIDE R4, R7, 0x4, R4 ;  /* 0x0000000407047825 */ /* 0x004fcc00078e0204 */
[----:B------:R-:W3:Y:S02]  /*0b80*/  LDG.E R5, desc[UR8][R4.64] ;  /* 0x0000000804057981 */ /* 0x000ee4000c1e1900 */
[----:B---3--:R-:W-:-:S04]  /*0b90*/  FMUL R7, R2, R5 ;  /* 0x0000000502077220 */ /* 0x008fc80000400000 */
[----:B------:R-:W-:-:S07]  /*0ba0*/  FADD R22, R22, R7 ;  /* 0x0000000716167221 */ /* 0x000fce0000000000 */
.L_x_9:
[----:B------:R-:W0:Y:S01]  /*0bb0*/  LDC.64 R2, c[0x0][0x390] ;  /* 0x0000e400ff027b82 */ /* 0x000e220000000a00 */
[----:B------:R-:W1:Y:S02]  /*0bc0*/  LDCU UR6, c[0x0][0x39c] ;  /* 0x00007380ff0677ac */ /* 0x000e640008000800 */
[----:B-1----:R-:W-:Y:S01]  /*0bd0*/  IMAD R5, R16, UR6, R17 ;  /* 0x0000000610057c24 */ /* 0x002fe2000f8e0211 */
[----:B------:R-:W-:-:S03]  /*0be0*/  IADD3 R17, PT, PT, R14, R17, RZ ;  /* 0x000000110e117210 */ /* 0x000fc60007ffe0ff */
[----:B0-----:R-:W-:Y:S01]  /*0bf0*/  IMAD.WIDE R2, R5, 0x4, R2 ;  /* 0x0000000405027825 */ /* 0x001fe200078e0202 */
[----:B------:R-:W-:-:S04]  /*0c00*/  ISETP.GE.AND P0, PT, R17, UR6, PT ;  /* 0x0000000611007c0c */ /* 0x000fc8000bf06270 */
[----:B------:R0:W-:Y:S09]  /*0c10*/  STG.E desc[UR8][R2.64], R22 ;  /* 0x0000001602007986 */ /* 0x0001f2000c101908 */
[----:B------:R-:W-:Y:S05]  /*0c20*/  @!P0 BRA `(.L_x_12) ;  /* 0xfffffff400b48947 */ /* 0x000fea000383ffff */
.L_x_6:
[----:B------:R-:W-:Y:S05]  /*0c30*/  BSYNC.RECONVERGENT B0 ;  /* 0x0000000000007941 */ /* 0x000fea0003800200 */
.L_x_5:
[----:B------:R-:W1:Y:S01]  /*0c40*/  LDCU UR6, c[0x0][0x398] ;  /* 0x00007300ff0677ac */ /* 0x000e620008000800 */
[----:B------:R-:W-:-:S04]  /*0c50*/  IADD3 R16, PT, PT, R15, R16, RZ ;  /* 0x000000100f107210 */ /* 0x000fc80007ffe0ff */
[----:B-1----:R-:W-:-:S13]  /*0c60*/  ISETP.GE.AND P0, PT, R16, UR6, PT ;  /* 0x0000000610007c0c */ /* 0x002fda000bf06270 */
[----:B------:R-:W-:Y:S05]  /*0c70*/  @!P0 BRA `(.L_x_13) ;  /* 0xfffffff400848947 */ /* 0x000fea000383ffff */
[----:B------:R-:W-:Y:S05]  /*0c80*/  EXIT ;  /* 0x000000000000794d */ /* 0x000fea0003800000 */
.L_x_14:
[----:B------:R-:W-:-:S00]  /*0c90*/  BRA `(.L_x_14) ;  /* 0xfffffffc00fc7947 */ /* 0x000fc0000383ffff */
[----:B------:R-:W-:-:S00]  /*0ca0*/  NOP ;  /* 0x0000000000007918 */ /* 0x000fc00000000000 */
        /* <DEDUP_REMOVED lines=13> */
.L_x_15:


//--------------------- .nv.shared.reserved.0     --------------------------
	.section	.nv.shared.reserved.0,"aw",@nobits
	.weak		__nv_reservedSMEM_offset_0_alias
	.size		__nv_reservedSMEM_offset_0_alias, 0, 64
	.other		__nv_reservedSMEM_offset_0_alias,@"STO_CUDA_RESERVED_SHARED STV_DEFAULT"
__nv_reservedSMEM_offset_0_alias:
	.zero		0
	.zero		64


//--------------------- .nv.constant0._Z13kernel_MatMulIfEvPT_S1_S1_iii --------------------------
	.section	.nv.constant0._Z13kernel_MatMulIfEvPT_S1_S1_iii,"a",@progbits
	.sectionflags	@""
	.align	4
.nv.constant0._Z13kernel_MatMulIfEvPT_S1_S1_iii:
	.zero		932


//--------------------- SYMBOLS --------------------------

	.type		.nv.reservedSmem.offset0,@object
	.size		.nv.reservedSmem.offset0,0x4
